//
// Generated by NVIDIA NVVM Compiler
//
// Compiler Build ID: CL-36424714
// Cuda compilation tools, release 13.0, V13.0.88
// Based on NVVM 20.0.0
//

.version 9.0
.target sm_100
.address_size 64

	// .globl	_Z8relukernPKfPfm

.visible .entry _Z8relukernPKfPfm(
	.param .u64 .ptr .align 1 _Z8relukernPKfPfm_param_0,
	.param .u64 .ptr .align 1 _Z8relukernPKfPfm_param_1,
	.param .u64 _Z8relukernPKfPfm_param_2
)
{
	.reg .pred 	%p<2>;
	.reg .b32 	%r<5>;
	.reg .b32 	%f<3>;
	.reg .b64 	%rd<10>;

	ld.param.u64 	%rd2, [_Z8relukernPKfPfm_param_0];
	ld.param.u64 	%rd3, [_Z8relukernPKfPfm_param_1];
	ld.param.u64 	%rd4, [_Z8relukernPKfPfm_param_2];
	mov.u32 	%r1, %ntid.x;
	mov.u32 	%r2, %ctaid.x;
	mov.u32 	%r3, %tid.x;
	mad.lo.s32 	%r4, %r1, %r2, %r3;
	cvt.u64.u32 	%rd1, %r4;
	setp.le.u64 	%p1, %rd4, %rd1;
	@%p1 bra 	$L__BB0_2;
	cvta.to.global.u64 	%rd5, %rd2;
	cvta.to.global.u64 	%rd6, %rd3;
	shl.b64 	%rd7, %rd1, 2;
	add.s64 	%rd8, %rd5, %rd7;
	ld.global.f32 	%f1, [%rd8];
	max.f32 	%f2, %f1, 0f00000000;
	add.s64 	%rd9, %rd6, %rd7;
	st.global.f32 	[%rd9], %f2;
$L__BB0_2:
	ret;

}


// ===== COMPILED SASS (sm_100) =====

	.target	sm_100

	.elftype	@"ET_EXEC"


//--------------------- .note.nv.tkinfo           --------------------------
	.section	.note.nv.tkinfo,"",@"SHT_NOTE"
	.sectionflags	@"SHF_NOTE_NV_TKINFO"
	.tkinfo
        /*0018*/ 	.word	0x00000002
        /*0030*/ 	.string	""
        /*0030*/ 	.string	"ptxas"
        /*0030*/ 	.string	"Cuda compilation tools, release 13.0, V13.0.88"
        /*0030*/ 	.string	"Build cuda_13.0.r13.0/compiler.36424714_0"
        /*0030*/ 	.string	"-arch sm_100 -m 64 "



//--------------------- .note.nv.cuinfo           --------------------------
	.section	.note.nv.cuinfo,"",@"SHT_NOTE"
	.sectionflags	@"SHF_NOTE_NV_CUINFO"
        /*0018*/ 	.short	0x0002
        /*001a*/ 	.short	0x0064
        /*001c*/ 	.short	0x0082
	.zero		2


//--------------------- .nv.info                  --------------------------
	.section	.nv.info,"",@"SHT_CUDA_INFO"
	.align	4


	//----- nvinfo : EIATTR_REGCOUNT
	.align		4
        /*0000*/ 	.byte	0x04, 0x2f
        /*0002*/ 	.short	(.L_1 - .L_0)
	.align		4
.L_0:
        /*0004*/ 	.word	index@(_Z8relukernPKfPfm)
        /*0008*/ 	.word	0x0000000a


	//----- nvinfo : EIATTR_FRAME_SIZE
	.align		4
.L_1:
        /*000c*/ 	.byte	0x04, 0x11
        /*000e*/ 	.short	(.L_3 - .L_2)
	.align		4
.L_2:
        /*0010*/ 	.word	index@(_Z8relukernPKfPfm)
        /*0014*/ 	.word	0x00000000


	//----- nvinfo : EIATTR_MIN_STACK_SIZE
	.align		4
.L_3:
        /*0018*/ 	.byte	0x04, 0x12
        /*001a*/ 	.short	(.L_5 - .L_4)
	.align		4
.L_4:
        /*001c*/ 	.word	index@(_Z8relukernPKfPfm)
        /*0020*/ 	.word	0x00000000
.L_5:


//--------------------- .nv.compat                --------------------------
	.section	.nv.compat,"",@"SHT_CUDA_COMPAT_INFO"
	.align	4
        /*0000*/ 	.byte	0x02, 0x09, 0x00, 0x00, 0x02, 0x02, 0x01, 0x00, 0x02, 0x05, 0x05, 0x00, 0x03, 0x07, 0x01, 0x01
        /*0010*/ 	.byte	0x02, 0x03, 0x00, 0x00, 0x02, 0x06, 0x01, 0x00, 0x04, 0x0b, 0x08, 0x00, 0x09, 0x00, 0x00, 0x00
        /*0020*/ 	.byte	0x00, 0x00, 0x00, 0x00


//--------------------- .nv.info._Z8relukernPKfPfm --------------------------
	.section	.nv.info._Z8relukernPKfPfm,"",@"SHT_CUDA_INFO"
	.sectionflags	@""
	.align	4


	//----- nvinfo : EIATTR_CUDA_API_VERSION
	.align		4
        /*0000*/ 	.byte	0x04, 0x37
        /*0002*/ 	.short	(.L_7 - .L_6)
.L_6:
        /*0004*/ 	.word	0x00000082


	//----- nvinfo : EIATTR_KPARAM_INFO
	.align		4
.L_7:
        /*0008*/ 	.byte	0x04, 0x17
        /*000a*/ 	.short	(.L_9 - .L_8)
.L_8:
        /*000c*/ 	.word	0x00000000
        /*0010*/ 	.short	0x0002
        /*0012*/ 	.short	0x0010
        /*0014*/ 	.byte	0x00, 0xf0, 0x21, 0x00


	//----- nvinfo : EIATTR_KPARAM_INFO
	.align		4
.L_9:
        /*0018*/ 	.byte	0x04, 0x17
        /*001a*/ 	.short	(.L_11 - .L_10)
.L_10:
        /*001c*/ 	.word	0x00000000
        /*0020*/ 	.short	0x0001
        /*0022*/ 	.short	0x0008
        /*0024*/ 	.byte	0x00, 0xf5, 0x21, 0x00


	//----- nvinfo : EIATTR_KPARAM_INFO
	.align		4
.L_11:
        /*0028*/ 	.byte	0x04, 0x17
        /*002a*/ 	.short	(.L_13 - .L_12)
.L_12:
        /*002c*/ 	.word	0x00000000
        /*0030*/ 	.short	0x0000
        /*0032*/ 	.short	0x0000
        /*0034*/ 	.byte	0x00, 0xf5, 0x21, 0x00


	//----- nvinfo : EIATTR_SPARSE_MMA_MASK
	.align		4
.L_13:
        /*0038*/ 	.byte	0x03, 0x50
        /*003a*/ 	.short	0x0000


	//----- nvinfo : EIATTR_MAXREG_COUNT
	.align		4
        /*003c*/ 	.byte	0x03, 0x1b
        /*003e*/ 	.short	0x00ff


	//----- nvinfo : EIATTR_MERCURY_ISA_VERSION
	.align		4
        /*0040*/ 	.byte	0x03, 0x5f
        /*0042*/ 	.short	0x0101


	//----- nvinfo : EIATTR_VRC_CTA_INIT_COUNT
	.align		4
        /*0044*/ 	.byte	0x02, 0x4a
	.zero		1
	.zero		1


	//----- nvinfo : EIATTR_EXIT_INSTR_OFFSETS
	.align		4
        /*0048*/ 	.byte	0x04, 0x1c
        /*004a*/ 	.short	(.L_15 - .L_14)


	//   ....[0]....
.L_14:
        /*004c*/ 	.word	0x00000080


	//   ....[1]....
        /*0050*/ 	.word	0x00000140


	//----- nvinfo : EIATTR_CBANK_PARAM_SIZE
	.align		4
.L_15:
        /*0054*/ 	.byte	0x03, 0x19
        /*0056*/ 	.short	0x0018


	//----- nvinfo : EIATTR_PARAM_CBANK
	.align		4
        /*0058*/ 	.byte	0x04, 0x0a
        /*005a*/ 	.short	(.L_17 - .L_16)
	.align		4
.L_16:
        /*005c*/ 	.word	index@(.nv.constant0._Z8relukernPKfPfm)
        /*0060*/ 	.short	0x0380
        /*0062*/ 	.short	0x0018


	//----- nvinfo : EIATTR_SW_WAR
	.align		4
.L_17:
        /*0064*/ 	.byte	0x04, 0x36
        /*0066*/ 	.short	(.L_19 - .L_18)
.L_18:
        /*0068*/ 	.word	0x00000008
.L_19:


//--------------------- .nv.callgraph             --------------------------
	.section	.nv.callgraph,"",@"SHT_CUDA_CALLGRAPH"
	.align	4
	.sectionentsize	8
	.align		4
        /*0000*/ 	.word	0x00000000
	.align		4
        /*0004*/ 	.word	0xffffffff
	.align		4
        /*0008*/ 	.word	0x00000000
	.align		4
        /*000c*/ 	.word	0xfffffffe
	.align		4
        /*0010*/ 	.word	0x00000000
	.align		4
        /*0014*/ 	.word	0xfffffffd
	.align		4
        /*0018*/ 	.word	0x00000000
	.align		4
        /*001c*/ 	.word	0xfffffffc


//--------------------- .text._Z8relukernPKfPfm   --------------------------
	.section	.text._Z8relukernPKfPfm,"ax",@progbits
	.align	128
        .global         _Z8relukernPKfPfm
        .type           _Z8relukernPKfPfm,@function
        .size           _Z8relukernPKfPfm,(.L_x_1 - _Z8relukernPKfPfm)
        .other          _Z8relukernPKfPfm,@"STO_CUDA_ENTRY STV_DEFAULT"
_Z8relukernPKfPfm:
.text._Z8relukernPKfPfm:
[----:B------:R-:W-:Y:S01]  /*0000*/  LDC R1, c[0x0][0x37c] ;  /* 0x0000df00ff017b82 */ /* 0x000fe20000000800 */
[----:B------:R-:W0:Y:S01]  /*0010*/  S2R R0, SR_CTAID.X ;  /* 0x0000000000007919 */ /* 0x000e220000002500 */
[----:B------:R-:W0:Y:S01]  /*0020*/  LDCU UR4, c[0x0][0x360] ;  /* 0x00006c00ff0477ac */ /* 0x000e220008000800 */
[----:B------:R-:W0:Y:S01]  /*0030*/  S2R R3, SR_TID.X ;  /* 0x0000000000037919 */ /* 0x000e220000002100 */
[----:B------:R-:W1:Y:S01]  /*0040*/  LDCU.64 UR6, c[0x0][0x390] ;  /* 0x00007200ff0677ac */ /* 0x000e620008000a00 */
[----:B0-----:R-:W-:-:S05]  /*0050*/  IMAD R0, R0, UR4, R3 ;  /* 0x0000000400007c24 */ /* 0x001fca000f8e0203 */
[----:B-1----:R-:W-:-:S04]  /*0060*/  ISETP.GE.U32.AND P0, PT, R0, UR6, PT ;  /* 0x0000000600007c0c */ /* 0x002fc8000bf06070 */
[----:B------:R-:W-:-:S13]  /*0070*/  ISETP.GE.U32.AND.EX P0, PT, RZ, UR7, PT, P0 ;  /* 0x00000007ff007c0c */ /* 0x000fda000bf06100 */
[----:B------:R-:W-:Y:S05]  /*0080*/  @P0 EXIT ;  /* 0x000000000000094d */ /* 0x000fea0003800000 */
[----:B------:R-:W0:Y:S01]  /*0090*/  LDCU.128 UR8, c[0x0][0x380] ;  /* 0x00007000ff0877ac */ /* 0x000e220008000c00 */
[----:B------:R-:W-:Y:S01]  /*00a0*/  IMAD.SHL.U32 R4, R0, 0x4, RZ ;  /* 0x0000000400047824 */ /* 0x000fe200078e00ff */
[----:B------:R-:W-:Y:S01]  /*00b0*/  SHF.R.U32.HI R0, RZ, 0x1e, R0 ;  /* 0x0000001eff007819 */ /* 0x000fe20000011600 */
[----:B------:R-:W1:Y:S03]  /*00c0*/  LDCU.64 UR4, c[0x0][0x358] ;  /* 0x00006b00ff0477ac */ /* 0x000e660008000a00 */
[----:B0-----:R-:W-:-:S04]  /*00d0*/  IADD3 R2, P0, PT, R4, UR8, RZ ;  /* 0x0000000804027c10 */ /* 0x001fc8000ff1e0ff */
[----:B------:R-:W-:-:S05]  /*00e0*/  IADD3.X R3, PT, PT, R0, UR9, RZ, P0, !PT ;  /* 0x0000000900037c10 */ /* 0x000fca00087fe4ff */
[----:B-1----:R-:W2:Y:S01]  /*00f0*/  LDG.E R2, desc[UR4][R2.64] ;  /* 0x0000000402027981 */ /* 0x002ea2000c1e1900 */
[----:B------:R-:W-:-:S04]  /*0100*/  IADD3 R4, P0, PT, R4, UR10, RZ ;  /* 0x0000000a04047c10 */ /* 0x000fc8000ff1e0ff */
[----:B------:R-:W-:Y:S02]  /*0110*/  IADD3.X R5, PT, PT, R0, UR11, RZ, P0, !PT ;  /* 0x0000000b00057c10 */ /* 0x000fe400087fe4ff */
[----:B--2---:R-:W-:-:S05]  /*0120*/  FMNMX R7, RZ, R2, !PT ;  /* 0x00000002ff077209 */ /* 0x004fca0007800000 */
[----:B------:R-:W-:Y:S01]  /*0130*/  STG.E desc[UR4][R4.64], R7 ;  /* 0x0000000704007986 */ /* 0x000fe2000c101904 */
[----:B------:R-:W-:Y:S05]  /*0140*/  EXIT ;  /* 0x000000000000794d */ /* 0x000fea0003800000 */
.L_x_0:
[----:B------:R-:W-:-:S00]  /*0150*/  BRA `(.L_x_0) ;  /* 0xfffffffc00fc7947 */ /* 0x000fc0000383ffff */
[----:B------:R-:W-:-:S00]  /*0160*/  NOP ;  /* 0x0000000000007918 */ /* 0x000fc00000000000 */
        /* <DEDUP_REMOVED lines=9> */
.L_x_1:


//--------------------- .nv.shared.reserved.0     --------------------------
	.section	.nv.shared.reserved.0,"aw",@nobits
	.weak		__nv_reservedSMEM_offset_0_alias
	.size		__nv_reservedSMEM_offset_0_alias, 0, 64
	.other		__nv_reservedSMEM_offset_0_alias,@"STO_CUDA_RESERVED_SHARED STV_DEFAULT"
__nv_reservedSMEM_offset_0_alias:
	.zero		0
	.zero		64


//--------------------- .nv.constant0._Z8relukernPKfPfm --------------------------
	.section	.nv.constant0._Z8relukernPKfPfm,"a",@progbits
	.sectionflags	@""
	.align	4
.nv.constant0._Z8relukernPKfPfm:
	.zero		920


//--------------------- SYMBOLS --------------------------

	.type		.nv.reservedSmem.offset0,@object
	.size		.nv.reservedSmem.offset0,0x4
